//
// Generated by NVIDIA NVVM Compiler
//
// Compiler Build ID: CL-36424714
// Cuda compilation tools, release 13.0, V13.0.88
// Based on NVVM 20.0.0
//

.version 9.0
.target sm_100
.address_size 64

	// .globl	default_function_kernel_2

.visible .entry default_function_kernel_2(
	.param .u64 .ptr .align 1 default_function_kernel_2_param_0,
	.param .u64 .ptr .align 1 default_function_kernel_2_param_1,
	.param .u64 .ptr .align 1 default_function_kernel_2_param_2,
	.param .u64 .ptr .align 1 default_function_kernel_2_param_3
)
.maxntid 64
{
	.reg .pred 	%p<2>;
	.reg .b32 	%r<10>;
	.reg .b32 	%f<7>;
	.reg .b64 	%rd<15>;

	ld.param.u64 	%rd1, [default_function_kernel_2_param_0];
	ld.param.u64 	%rd2, [default_function_kernel_2_param_1];
	ld.param.u64 	%rd3, [default_function_kernel_2_param_2];
	ld.param.u64 	%rd4, [default_function_kernel_2_param_3];
	mov.u32 	%r1, %ctaid.x;
	shl.b32 	%r3, %r1, 2;
	mov.u32 	%r2, %tid.x;
	shr.u32 	%r4, %r2, 4;
	or.b32  	%r5, %r3, %r4;
	setp.gt.u32 	%p1, %r5, 1520;
	@%p1 bra 	$L__BB0_2;
	cvta.to.global.u64 	%rd5, %rd4;
	cvta.to.global.u64 	%rd6, %rd1;
	cvta.to.global.u64 	%rd7, %rd3;
	cvta.to.global.u64 	%rd8, %rd2;
	shl.b32 	%r6, %r1, 6;
	or.b32  	%r7, %r6, %r2;
	mul.wide.u32 	%rd9, %r7, 4;
	add.s64 	%rd10, %rd5, %rd9;
	ld.global.nc.f32 	%f1, [%rd10];
	mul.hi.u32 	%r8, %r7, 1321528399;
	shr.u32 	%r9, %r8, 2;
	mul.wide.u32 	%rd11, %r9, 4;
	add.s64 	%rd12, %rd6, %rd11;
	ld.global.nc.f32 	%f2, [%rd12];
	sub.f32 	%f3, %f1, %f2;
	add.s64 	%rd13, %rd7, %rd11;
	ld.global.nc.f32 	%f4, [%rd13];
	lg2.approx.f32 	%f5, %f4;
	fma.rn.f32 	%f6, %f5, 0fBF317218, %f3;
	add.s64 	%rd14, %rd8, %rd9;
	st.global.f32 	[%rd14], %f6;
$L__BB0_2:
	ret;

}
	// .globl	default_function_kernel
.visible .entry default_function_kernel(
	.param .u64 .ptr .align 1 default_function_kernel_param_0,
	.param .u64 .ptr .align 1 default_function_kernel_param_1
)
.maxntid 32
{
	.reg .pred 	%p<3>;
	.reg .b32 	%r<11>;
	.reg .b32 	%f<28>;
	.reg .b64 	%rd<9>;

	ld.param.u64 	%rd3, [default_function_kernel_param_0];
	ld.param.u64 	%rd2, [default_function_kernel_param_1];
	cvta.to.global.u64 	%rd4, %rd3;
	mov.u32 	%r1, %ctaid.x;
	shl.b32 	%r5, %r1, 1;
	mov.u32 	%r2, %tid.x;
	shr.u32 	%r6, %r2, 4;
	or.b32  	%r3, %r5, %r6;
	setp.gt.u32 	%p1, %r3, 116;
	shl.b32 	%r7, %r1, 5;
	or.b32  	%r8, %r7, %r2;
	mul.wide.u32 	%rd5, %r8, 4;
	add.s64 	%rd1, %rd4, %rd5;
	@%p1 bra 	$L__BB1_2;
	mov.b32 	%r9, -8388611;
	st.global.u32 	[%rd1], %r9;
$L__BB1_2:
	setp.gt.u32 	%p2, %r3, 116;
	mul.lo.s32 	%r10, %r2, 13;
	mad.lo.s32 	%r4, %r1, 416, %r10;
	@%p2 bra 	$L__BB1_4;
	ld.global.f32 	%f1, [%rd1];
	cvta.to.global.u64 	%rd6, %rd2;
	mul.wide.u32 	%rd7, %r4, 4;
	add.s64 	%rd8, %rd6, %rd7;
	ld.global.nc.f32 	%f2, [%rd8];
	max.f32 	%f3, %f1, %f2;
	ld.global.nc.f32 	%f4, [%rd8+4];
	max.f32 	%f5, %f3, %f4;
	ld.global.nc.f32 	%f6, [%rd8+8];
	max.f32 	%f7, %f5, %f6;
	ld.global.nc.f32 	%f8, [%rd8+12];
	max.f32 	%f9, %f7, %f8;
	ld.global.nc.f32 	%f10, [%rd8+16];
	max.f32 	%f11, %f9, %f10;
	ld.global.nc.f32 	%f12, [%rd8+20];
	max.f32 	%f13, %f11, %f12;
	ld.global.nc.f32 	%f14, [%rd8+24];
	max.f32 	%f15, %f13, %f14;
	ld.global.nc.f32 	%f16, [%rd8+28];
	max.f32 	%f17, %f15, %f16;
	ld.global.nc.f32 	%f18, [%rd8+32];
	max.f32 	%f19, %f17, %f18;
	ld.global.nc.f32 	%f20, [%rd8+36];
	max.f32 	%f21, %f19, %f20;
	ld.global.nc.f32 	%f22, [%rd8+40];
	max.f32 	%f23, %f21, %f22;
	ld.global.nc.f32 	%f24, [%rd8+44];
	max.f32 	%f25, %f23, %f24;
	ld.global.nc.f32 	%f26, [%rd8+48];
	max.f32 	%f27, %f25, %f26;
	st.global.f32 	[%rd1], %f27;
$L__BB1_4:
	ret;

}
	// .globl	default_function_kernel_1
.visible .entry default_function_kernel_1(
	.param .u64 .ptr .align 1 default_function_kernel_1_param_0,
	.param .u64 .ptr .align 1 default_function_kernel_1_param_1,
	.param .u64 .ptr .align 1 default_function_kernel_1_param_2
)
.maxntid 16
{
	.reg .b32 	%r<7>;
	.reg .b32 	%f<67>;
	.reg .b64 	%rd<12>;

	ld.param.u64 	%rd1, [default_function_kernel_1_param_0];
	ld.param.u64 	%rd2, [default_function_kernel_1_param_1];
	ld.param.u64 	%rd3, [default_function_kernel_1_param_2];
	cvta.to.global.u64 	%rd4, %rd1;
	cvta.to.global.u64 	%rd5, %rd2;
	mov.u32 	%r1, %ctaid.x;
	shl.b32 	%r2, %r1, 4;
	mov.u32 	%r3, %tid.x;
	or.b32  	%r4, %r2, %r3;
	mul.wide.u32 	%rd6, %r4, 4;
	add.s64 	%rd7, %rd5, %rd6;
	mul.lo.s32 	%r5, %r3, 13;
	mad.lo.s32 	%r6, %r1, 208, %r5;
	add.s64 	%rd8, %rd4, %rd6;
	ld.global.nc.f32 	%f1, [%rd8];
	cvta.to.global.u64 	%rd9, %rd3;
	mul.wide.u32 	%rd10, %r6, 4;
	add.s64 	%rd11, %rd9, %rd10;
	ld.global.nc.f32 	%f2, [%rd11];
	sub.f32 	%f3, %f2, %f1;
	mul.f32 	%f4, %f3, 0f3FB8AA3B;
	ex2.approx.f32 	%f5, %f4;
	add.f32 	%f6, %f5, 0f00000000;
	ld.global.nc.f32 	%f7, [%rd11+4];
	sub.f32 	%f8, %f7, %f1;
	mul.f32 	%f9, %f8, 0f3FB8AA3B;
	ex2.approx.f32 	%f10, %f9;
	add.f32 	%f11, %f6, %f10;
	ld.global.nc.f32 	%f12, [%rd11+8];
	sub.f32 	%f13, %f12, %f1;
	mul.f32 	%f14, %f13, 0f3FB8AA3B;
	ex2.approx.f32 	%f15, %f14;
	add.f32 	%f16, %f11, %f15;
	ld.global.nc.f32 	%f17, [%rd11+12];
	sub.f32 	%f18, %f17, %f1;
	mul.f32 	%f19, %f18, 0f3FB8AA3B;
	ex2.approx.f32 	%f20, %f19;
	add.f32 	%f21, %f16, %f20;
	ld.global.nc.f32 	%f22, [%rd11+16];
	sub.f32 	%f23, %f22, %f1;
	mul.f32 	%f24, %f23, 0f3FB8AA3B;
	ex2.approx.f32 	%f25, %f24;
	add.f32 	%f26, %f21, %f25;
	ld.global.nc.f32 	%f27, [%rd11+20];
	sub.f32 	%f28, %f27, %f1;
	mul.f32 	%f29, %f28, 0f3FB8AA3B;
	ex2.approx.f32 	%f30, %f29;
	add.f32 	%f31, %f26, %f30;
	ld.global.nc.f32 	%f32, [%rd11+24];
	sub.f32 	%f33, %f32, %f1;
	mul.f32 	%f34, %f33, 0f3FB8AA3B;
	ex2.approx.f32 	%f35, %f34;
	add.f32 	%f36, %f31, %f35;
	ld.global.nc.f32 	%f37, [%rd11+28];
	sub.f32 	%f38, %f37, %f1;
	mul.f32 	%f39, %f38, 0f3FB8AA3B;
	ex2.approx.f32 	%f40, %f39;
	add.f32 	%f41, %f36, %f40;
	ld.global.nc.f32 	%f42, [%rd11+32];
	sub.f32 	%f43, %f42, %f1;
	mul.f32 	%f44, %f43, 0f3FB8AA3B;
	ex2.approx.f32 	%f45, %f44;
	add.f32 	%f46, %f41, %f45;
	ld.global.nc.f32 	%f47, [%rd11+36];
	sub.f32 	%f48, %f47, %f1;
	mul.f32 	%f49, %f48, 0f3FB8AA3B;
	ex2.approx.f32 	%f50, %f49;
	add.f32 	%f51, %f46, %f50;
	ld.global.nc.f32 	%f52, [%rd11+40];
	sub.f32 	%f53, %f52, %f1;
	mul.f32 	%f54, %f53, 0f3FB8AA3B;
	ex2.approx.f32 	%f55, %f54;
	add.f32 	%f56, %f51, %f55;
	ld.global.nc.f32 	%f57, [%rd11+44];
	sub.f32 	%f58, %f57, %f1;
	mul.f32 	%f59, %f58, 0f3FB8AA3B;
	ex2.approx.f32 	%f60, %f59;
	add.f32 	%f61, %f56, %f60;
	ld.global.nc.f32 	%f62, [%rd11+48];
	sub.f32 	%f63, %f62, %f1;
	mul.f32 	%f64, %f63, 0f3FB8AA3B;
	ex2.approx.f32 	%f65, %f64;
	add.f32 	%f66, %f61, %f65;
	st.global.f32 	[%rd7], %f66;
	ret;

}


// ===== COMPILED SASS (sm_100) =====

	.target	sm_100

	.elftype	@"ET_EXEC"


//--------------------- .note.nv.tkinfo           --------------------------
	.section	.note.nv.tkinfo,"",@"SHT_NOTE"
	.sectionflags	@"SHF_NOTE_NV_TKINFO"
	.tkinfo
        /*0018*/ 	.word	0x00000002
        /*0030*/ 	.string	""
        /*0030*/ 	.string	"ptxas"
        /*0030*/ 	.string	"Cuda compilation tools, release 13.0, V13.0.88"
        /*0030*/ 	.string	"Build cuda_13.0.r13.0/compiler.36424714_0"
        /*0030*/ 	.string	"-arch sm_100 -m 64 "



//--------------------- .note.nv.cuinfo           --------------------------
	.section	.note.nv.cuinfo,"",@"SHT_NOTE"
	.sectionflags	@"SHF_NOTE_NV_CUINFO"
        /*0018*/ 	.short	0x0002
        /*001a*/ 	.short	0x0064
        /*001c*/ 	.short	0x0082
	.zero		2


//--------------------- .nv.info                  --------------------------
	.section	.nv.info,"",@"SHT_CUDA_INFO"
	.align	4


	//----- nvinfo : EIATTR_REGCOUNT
	.align		4
        /*0000*/ 	.byte	0x04, 0x2f
        /*0002*/ 	.short	(.L_1 - .L_0)
	.align		4
.L_0:
        /*0004*/ 	.word	index@(default_function_kernel_2)
        /*0008*/ 	.word	0x00000010


	//----- nvinfo : EIATTR_FRAME_SIZE
	.align		4
.L_1:
        /*000c*/ 	.byte	0x04, 0x11
        /*000e*/ 	.short	(.L_3 - .L_2)
	.align		4
.L_2:
        /*0010*/ 	.word	index@(default_function_kernel_2)
        /*0014*/ 	.word	0x00000000


	//----- nvinfo : EIATTR_REGCOUNT
	.align		4
.L_3:
        /*0018*/ 	.byte	0x04, 0x2f
        /*001a*/ 	.short	(.L_5 - .L_4)
	.align		4
.L_4:
        /*001c*/ 	.word	index@(default_function_kernel)
        /*0020*/ 	.word	0x00000016


	//----- nvinfo : EIATTR_FRAME_SIZE
	.align		4
.L_5:
        /*0024*/ 	.byte	0x04, 0x11
        /*0026*/ 	.short	(.L_7 - .L_6)
	.align		4
.L_6:
        /*0028*/ 	.word	index@(default_function_kernel)
        /*002c*/ 	.word	0x00000000


	//----- nvinfo : EIATTR_REGCOUNT
	.align		4
.L_7:
        /*0030*/ 	.byte	0x04, 0x2f
        /*0032*/ 	.short	(.L_9 - .L_8)
	.align		4
.L_8:
        /*0034*/ 	.word	index@(default_function_kernel_1)
        /*0038*/ 	.word	0x00000020


	//----- nvinfo : EIATTR_FRAME_SIZE
	.align		4
.L_9:
        /*003c*/ 	.byte	0x04, 0x11
        /*003e*/ 	.short	(.L_11 - .L_10)
	.align		4
.L_10:
        /*0040*/ 	.word	index@(default_function_kernel_1)
        /*0044*/ 	.word	0x00000000


	//----- nvinfo : EIATTR_MIN_STACK_SIZE
	.align		4
.L_11:
        /*0048*/ 	.byte	0x04, 0x12
        /*004a*/ 	.short	(.L_13 - .L_12)
	.align		4
.L_12:
        /*004c*/ 	.word	index@(default_function_kernel_1)
        /*0050*/ 	.word	0x00000000


	//----- nvinfo : EIATTR_MIN_STACK_SIZE
	.align		4
.L_13:
        /*0054*/ 	.byte	0x04, 0x12
        /*0056*/ 	.short	(.L_15 - .L_14)
	.align		4
.L_14:
        /*0058*/ 	.word	index@(default_function_kernel)
        /*005c*/ 	.word	0x00000000


	//----- nvinfo : EIATTR_MIN_STACK_SIZE
	.align		4
.L_15:
        /*0060*/ 	.byte	0x04, 0x12
        /*0062*/ 	.short	(.L_17 - .L_16)
	.align		4
.L_16:
        /*0064*/ 	.word	index@(default_function_kernel_2)
        /*0068*/ 	.word	0x00000000
.L_17:


//--------------------- .nv.compat                --------------------------
	.section	.nv.compat,"",@"SHT_CUDA_COMPAT_INFO"
	.align	4
        /*0000*/ 	.byte	0x02, 0x09, 0x00, 0x00, 0x02, 0x02, 0x01, 0x00, 0x02, 0x05, 0x05, 0x00, 0x03, 0x07, 0x01, 0x01
        /*0010*/ 	.byte	0x02, 0x03, 0x00, 0x00, 0x02, 0x06, 0x01, 0x00, 0x04, 0x0b, 0x08, 0x00, 0x01, 0x00, 0x00, 0x00
        /*0020*/ 	.byte	0x00, 0x00, 0x00, 0x00


//--------------------- .nv.info.default_function_kernel_1 --------------------------
	.section	.nv.info.default_function_kernel_1,"",@"SHT_CUDA_INFO"
	.sectionflags	@""
	.align	4


	//----- nvinfo : EIATTR_CUDA_API_VERSION
	.align		4
        /*0000*/ 	.byte	0x04, 0x37
        /*0002*/ 	.short	(.L_19 - .L_18)
.L_18:
        /*0004*/ 	.word	0x00000082


	//----- nvinfo : EIATTR_KPARAM_INFO
	.align		4
.L_19:
        /*0008*/ 	.byte	0x04, 0x17
        /*000a*/ 	.short	(.L_21 - .L_20)
.L_20:
        /*000c*/ 	.word	0x00000000
        /*0010*/ 	.short	0x0002
        /*0012*/ 	.short	0x0010
        /*0014*/ 	.byte	0x00, 0xf5, 0x21, 0x00


	//----- nvinfo : EIATTR_KPARAM_INFO
	.align		4
.L_21:
        /*0018*/ 	.byte	0x04, 0x17
        /*001a*/ 	.short	(.L_23 - .L_22)
.L_22:
        /*001c*/ 	.word	0x00000000
        /*0020*/ 	.short	0x0001
        /*0022*/ 	.short	0x0008
        /*0024*/ 	.byte	0x00, 0xf5, 0x21, 0x00


	//----- nvinfo : EIATTR_KPARAM_INFO
	.align		4
.L_23:
        /*0028*/ 	.byte	0x04, 0x17
        /*002a*/ 	.short	(.L_25 - .L_24)
.L_24:
        /*002c*/ 	.word	0x00000000
        /*0030*/ 	.short	0x0000
        /*0032*/ 	.short	0x0000
        /*0034*/ 	.byte	0x00, 0xf5, 0x21, 0x00


	//----- nvinfo : EIATTR_SPARSE_MMA_MASK
	.align		4
.L_25:
        /*0038*/ 	.byte	0x03, 0x50
        /*003a*/ 	.short	0x0000


	//----- nvinfo : EIATTR_MAXREG_COUNT
	.align		4
        /*003c*/ 	.byte	0x03, 0x1b
        /*003e*/ 	.short	0x00ff


	//----- nvinfo : EIATTR_MERCURY_ISA_VERSION
	.align		4
        /*0040*/ 	.byte	0x03, 0x5f
        /*0042*/ 	.short	0x0101


	//----- nvinfo : EIATTR_VRC_CTA_INIT_COUNT
	.align		4
        /*0044*/ 	.byte	0x02, 0x4a
	.zero		1
	.zero		1


	//----- nvinfo : EIATTR_EXIT_INSTR_OFFSETS
	.align		4
        /*0048*/ 	.byte	0x04, 0x1c
        /*004a*/ 	.short	(.L_27 - .L_26)


	//   ....[0]....
.L_26:
        /*004c*/ 	.word	0x00000780


	//----- nvinfo : EIATTR_MAX_THREADS
	.align		4
.L_27:
        /*0050*/ 	.byte	0x04, 0x05
        /*0052*/ 	.short	(.L_29 - .L_28)
.L_28:
        /*0054*/ 	.word	0x00000010
        /*0058*/ 	.word	0x00000001
        /*005c*/ 	.word	0x00000001


	//----- nvinfo : EIATTR_CBANK_PARAM_SIZE
	.align		4
.L_29:
        /*0060*/ 	.byte	0x03, 0x19
        /*0062*/ 	.short	0x0018


	//----- nvinfo : EIATTR_PARAM_CBANK
	.align		4
        /*0064*/ 	.byte	0x04, 0x0a
        /*0066*/ 	.short	(.L_31 - .L_30)
	.align		4
.L_30:
        /*0068*/ 	.word	index@(.nv.constant0.default_function_kernel_1)
        /*006c*/ 	.short	0x0380
        /*006e*/ 	.short	0x0018


	//----- nvinfo : EIATTR_SW_WAR
	.align		4
.L_31:
        /*0070*/ 	.byte	0x04, 0x36
        /*0072*/ 	.short	(.L_33 - .L_32)
.L_32:
        /*0074*/ 	.word	0x00000008
.L_33:


//--------------------- .nv.info.default_function_kernel --------------------------
	.section	.nv.info.default_function_kernel,"",@"SHT_CUDA_INFO"
	.sectionflags	@""
	.align	4


	//----- nvinfo : EIATTR_CUDA_API_VERSION
	.align		4
        /*0000*/ 	.byte	0x04, 0x37
        /*0002*/ 	.short	(.L_35 - .L_34)
.L_34:
        /*0004*/ 	.word	0x00000082


	//----- nvinfo : EIATTR_KPARAM_INFO
	.align		4
.L_35:
        /*0008*/ 	.byte	0x04, 0x17
        /*000a*/ 	.short	(.L_37 - .L_36)
.L_36:
        /*000c*/ 	.word	0x00000000
        /*0010*/ 	.short	0x0001
        /*0012*/ 	.short	0x0008
        /*0014*/ 	.byte	0x00, 0xf5, 0x21, 0x00


	//----- nvinfo : EIATTR_KPARAM_INFO
	.align		4
.L_37:
        /*0018*/ 	.byte	0x04, 0x17
        /*001a*/ 	.short	(.L_39 - .L_38)
.L_38:
        /*001c*/ 	.word	0x00000000
        /*0020*/ 	.short	0x0000
        /*0022*/ 	.short	0x0000
        /*0024*/ 	.byte	0x00, 0xf5, 0x21, 0x00


	//----- nvinfo : EIATTR_SPARSE_MMA_MASK
	.align		4
.L_39:
        /*0028*/ 	.byte	0x03, 0x50
        /*002a*/ 	.short	0x0000


	//----- nvinfo : EIATTR_MAXREG_COUNT
	.align		4
        /*002c*/ 	.byte	0x03, 0x1b
        /*002e*/ 	.short	0x00ff


	//----- nvinfo : EIATTR_MERCURY_ISA_VERSION
	.align		4
        /*0030*/ 	.byte	0x03, 0x5f
        /*0032*/ 	.short	0x0101


	//----- nvinfo : EIATTR_VRC_CTA_INIT_COUNT
	.align		4
        /*0034*/ 	.byte	0x02, 0x4a
	.zero		1
	.zero		1


	//----- nvinfo : EIATTR_EXIT_INSTR_OFFSETS
	.align		4
        /*0038*/ 	.byte	0x04, 0x1c
        /*003a*/ 	.short	(.L_41 - .L_40)


	//   ....[0]....
.L_40:
        /*003c*/ 	.word	0x000000e0


	//   ....[1]....
        /*0040*/ 	.word	0x00000290


	//----- nvinfo : EIATTR_MAX_THREADS
	.align		4
.L_41:
        /*0044*/ 	.byte	0x04, 0x05
        /*0046*/ 	.short	(.L_43 - .L_42)
.L_42:
        /*0048*/ 	.word	0x00000020
        /*004c*/ 	.word	0x00000001
        /*0050*/ 	.word	0x00000001


	//----- nvinfo : EIATTR_CBANK_PARAM_SIZE
	.align		4
.L_43:
        /*0054*/ 	.byte	0x03, 0x19
        /*0056*/ 	.short	0x0010


	//----- nvinfo : EIATTR_PARAM_CBANK
	.align		4
        /*0058*/ 	.byte	0x04, 0x0a
        /*005a*/ 	.short	(.L_45 - .L_44)
	.align		4
.L_44:
        /*005c*/ 	.word	index@(.nv.constant0.default_function_kernel)
        /*0060*/ 	.short	0x0380
        /*0062*/ 	.short	0x0010


	//----- nvinfo : EIATTR_SW_WAR
	.align		4
.L_45:
        /*0064*/ 	.byte	0x04, 0x36
        /*0066*/ 	.short	(.L_47 - .L_46)
.L_46:
        /*0068*/ 	.word	0x00000008
.L_47:


//--------------------- .nv.info.default_function_kernel_2 --------------------------
	.section	.nv.info.default_function_kernel_2,"",@"SHT_CUDA_INFO"
	.sectionflags	@""
	.align	4


	//----- nvinfo : EIATTR_CUDA_API_VERSION
	.align		4
        /*0000*/ 	.byte	0x04, 0x37
        /*0002*/ 	.short	(.L_49 - .L_48)
.L_48:
        /*0004*/ 	.word	0x00000082


	//----- nvinfo : EIATTR_KPARAM_INFO
	.align		4
.L_49:
        /*0008*/ 	.byte	0x04, 0x17
        /*000a*/ 	.short	(.L_51 - .L_50)
.L_50:
        /*000c*/ 	.word	0x00000000
        /*0010*/ 	.short	0x0003
        /*0012*/ 	.short	0x0018
        /*0014*/ 	.byte	0x00, 0xf5, 0x21, 0x00


	//----- nvinfo : EIATTR_KPARAM_INFO
	.align		4
.L_51:
        /*0018*/ 	.byte	0x04, 0x17
        /*001a*/ 	.short	(.L_53 - .L_52)
.L_52:
        /*001c*/ 	.word	0x00000000
        /*0020*/ 	.short	0x0002
        /*0022*/ 	.short	0x0010
        /*0024*/ 	.byte	0x00, 0xf5, 0x21, 0x00


	//----- nvinfo : EIATTR_KPARAM_INFO
	.align		4
.L_53:
        /*0028*/ 	.byte	0x04, 0x17
        /*002a*/ 	.short	(.L_55 - .L_54)
.L_54:
        /*002c*/ 	.word	0x00000000
        /*0030*/ 	.short	0x0001
        /*0032*/ 	.short	0x0008
        /*0034*/ 	.byte	0x00, 0xf5, 0x21, 0x00


	//----- nvinfo : EIATTR_KPARAM_INFO
	.align		4
.L_55:
        /*0038*/ 	.byte	0x04, 0x17
        /*003a*/ 	.short	(.L_57 - .L_56)
.L_56:
        /*003c*/ 	.word	0x00000000
        /*0040*/ 	.short	0x0000
        /*0042*/ 	.short	0x0000
        /*0044*/ 	.byte	0x00, 0xf5, 0x21, 0x00


	//----- nvinfo : EIATTR_SPARSE_MMA_MASK
	.align		4
.L_57:
        /*0048*/ 	.byte	0x03, 0x50
        /*004a*/ 	.short	0x0000


	//----- nvinfo : EIATTR_MAXREG_COUNT
	.align		4
        /*004c*/ 	.byte	0x03, 0x1b
        /*004e*/ 	.short	0x00ff


	//----- nvinfo : EIATTR_MERCURY_ISA_VERSION
	.align		4
        /*0050*/ 	.byte	0x03, 0x5f
        /*0052*/ 	.short	0x0101


	//----- nvinfo : EIATTR_VRC_CTA_INIT_COUNT
	.align		4
        /*0054*/ 	.byte	0x02, 0x4a
	.zero		1
	.zero		1


	//----- nvinfo : EIATTR_EXIT_INSTR_OFFSETS
	.align		4
        /*0058*/ 	.byte	0x04, 0x1c
        /*005a*/ 	.short	(.L_59 - .L_58)


	//   ....[0]....
.L_58:
        /*005c*/ 	.word	0x00000070


	//   ....[1]....
        /*0060*/ 	.word	0x000001f0


	//----- nvinfo : EIATTR_MAX_THREADS
	.align		4
.L_59:
        /*0064*/ 	.byte	0x04, 0x05
        /*0066*/ 	.short	(.L_61 - .L_60)
.L_60:
        /*0068*/ 	.word	0x00000040
        /*006c*/ 	.word	0x00000001
        /*0070*/ 	.word	0x00000001


	//----- nvinfo : EIATTR_CBANK_PARAM_SIZE
	.align		4
.L_61:
        /*0074*/ 	.byte	0x03, 0x19
        /*0076*/ 	.short	0x0020


	//----- nvinfo : EIATTR_PARAM_CBANK
	.align		4
        /*0078*/ 	.byte	0x04, 0x0a
        /*007a*/ 	.short	(.L_63 - .L_62)
	.align		4
.L_62:
        /*007c*/ 	.word	index@(.nv.constant0.default_function_kernel_2)
        /*0080*/ 	.short	0x0380
        /*0082*/ 	.short	0x0020


	//----- nvinfo : EIATTR_SW_WAR
	.align		4
.L_63:
        /*0084*/ 	.byte	0x04, 0x36
        /*0086*/ 	.short	(.L_65 - .L_64)
.L_64:
        /*0088*/ 	.word	0x00000008
.L_65:


//--------------------- .nv.callgraph             --------------------------
	.section	.nv.callgraph,"",@"SHT_CUDA_CALLGRAPH"
	.align	4
	.sectionentsize	8
	.align		4
        /*0000*/ 	.word	0x00000000
	.align		4
        /*0004*/ 	.word	0xffffffff
	.align		4
        /*0008*/ 	.word	0x00000000
	.align		4
        /*000c*/ 	.word	0xfffffffe
	.align		4
        /*0010*/ 	.word	0x00000000
	.align		4
        /*0014*/ 	.word	0xfffffffd
	.align		4
        /*0018*/ 	.word	0x00000000
	.align		4
        /*001c*/ 	.word	0xfffffffc


//--------------------- .text.default_function_kernel_1 --------------------------
	.section	.text.default_function_kernel_1,"ax",@progbits
	.align	128
        .global         default_function_kernel_1
        .type           default_function_kernel_1,@function
        .size           default_function_kernel_1,(.L_x_3 - default_function_kernel_1)
        .other          default_function_kernel_1,@"STO_CUDA_ENTRY STV_DEFAULT"
default_function_kernel_1:
.text.default_function_kernel_1:
[----:B------:R-:W-:Y:S01]  /*0000*/  LDC R1, c[0x0][0x37c] ;  /* 0x0000df00ff017b82 */ /* 0x000fe20000000800 */
[----:B------:R-:W0:Y:S07]  /*0010*/  S2R R6, SR_CTAID.X ;  /* 0x0000000000067919 */ /* 0x000e2e0000002500 */
[----:B------:R-:W1:Y:S01]  /*0020*/  LDC.64 R2, c[0x0][0x380] ;  /* 0x0000e000ff027b82 */ /* 0x000e620000000a00 */
[----:B------:R-:W2:Y:S01]  /*0030*/  LDCU.64 UR4, c[0x0][0x358] ;  /* 0x00006b00ff0477ac */ /* 0x000ea20008000a00 */
[----:B------:R-:W3:Y:S06]  /*0040*/  S2R R7, SR_TID.X ;  /* 0x0000000000077919 */ /* 0x000eec0000002100 */
[----:B------:R-:W4:Y:S01]  /*0050*/  LDC.64 R4, c[0x0][0x390] ;  /* 0x0000e400ff047b82 */ /* 0x000f220000000a00 */
[----:B0-----:R-:W-:-:S02]  /*0060*/  SHF.L.U32 R0, R6, 0x4, RZ ;  /* 0x0000000406007819 */ /* 0x001fc400000006ff */
[-C--:B---3--:R-:W-:Y:S02]  /*0070*/  LEA R6, R6, R7.reuse, 0x4 ;  /* 0x0000000706067211 */ /* 0x088fe400078e20ff */
[----:B------:R-:W-:-:S03]  /*0080*/  LOP3.LUT R0, R0, R7, RZ, 0xfc, !PT ;  /* 0x0000000700007212 */ /* 0x000fc600078efcff */
[----:B------:R-:W-:Y:S02]  /*0090*/  IMAD R7, R6, 0xd, RZ ;  /* 0x0000000d06077824 */ /* 0x000fe400078e02ff */
[----:B-1----:R-:W-:-:S04]  /*00a0*/  IMAD.WIDE.U32 R2, R0, 0x4, R2 ;  /* 0x0000000400027825 */ /* 0x002fc800078e0002 */
[----:B----4-:R-:W-:Y:S02]  /*00b0*/  IMAD.WIDE.U32 R4, R7, 0x4, R4 ;  /* 0x0000000407047825 */ /* 0x010fe400078e0004 */
[----:B--2---:R-:W2:Y:S04]  /*00c0*/  LDG.E.CONSTANT R2, desc[UR4][R2.64] ;  /* 0x0000000402027981 */ /* 0x004ea8000c1e9900 */
[----:B------:R-:W2:Y:S04]  /*00d0*/  LDG.E.CONSTANT R7, desc[UR4][R4.64] ;  /* 0x0000000404077981 */ /* 0x000ea8000c1e9900 */
[----:B------:R-:W3:Y:S04]  /*00e0*/  LDG.E.CONSTANT R9, desc[UR4][R4.64+0x4] ;  /* 0x0000040404097981 */ /* 0x000ee8000c1e9900 */
[----:B------:R-:W4:Y:S04]  /*00f0*/  LDG.E.CONSTANT R11, desc[UR4][R4.64+0x8] ;  /* 0x00000804040b7981 */ /* 0x000f28000c1e9900 */
[----:B------:R-:W5:Y:S04]  /*0100*/  LDG.E.CONSTANT R13, desc[UR4][R4.64+0xc] ;  /* 0x00000c04040d7981 */ /* 0x000f68000c1e9900 */
        /* <DEDUP_REMOVED lines=8> */
[----:B------:R0:W5:Y:S01]  /*0190*/  LDG.E.CONSTANT R29, desc[UR4][R4.64+0x30] ;  /* 0x00003004041d7981 */ /* 0x000162000c1e9900 */
[----:B--2---:R-:W-:-:S04]  /*01a0*/  FADD R7, -R2, R7 ;  /* 0x0000000702077221 */ /* 0x004fc80000000100 */
[----:B------:R-:W-:Y:S01]  /*01b0*/  FMUL R7, R7, 1.4426950216293334961 ;  /* 0x3fb8aa3b07077820 */ /* 0x000fe20000400000 */
[C---:B---3--:R-:W-:Y:S01]  /*01c0*/  FADD R9, -R2.reuse, R9 ;  /* 0x0000000902097221 */ /* 0x048fe20000000100 */
[----:B----4-:R-:W-:-:S03]  /*01d0*/  FADD R11, -R2, R11 ;  /* 0x0000000b020b7221 */ /* 0x010fc60000000100 */
[----:B------:R-:W-:Y:S01]  /*01e0*/  FSETP.GEU.AND P4, PT, R7, -126, PT ;  /* 0xc2fc00000700780b */ /* 0x000fe20003f8e000 */
[----:B------:R-:W-:Y:S01]  /*01f0*/  FMUL R9, R9, 1.4426950216293334961 ;  /* 0x3fb8aa3b09097820 */ /* 0x000fe20000400000 */
[----:B------:R-:W-:Y:S01]  /*0200*/  FMUL R11, R11, 1.4426950216293334961 ;  /* 0x3fb8aa3b0b0b7820 */ /* 0x000fe20000400000 */
[----:B-----5:R-:W-:-:S03]  /*0210*/  FADD R13, -R2, R13 ;  /* 0x0000000d020d7221 */ /* 0x020fc60000000100 */
[----:B------:R-:W-:Y:S01]  /*0220*/  FSETP.GEU.AND P5, PT, R9, -126, PT ;  /* 0xc2fc00000900780b */ /* 0x000fe20003fae000 */
[C---:B------:R-:W-:Y:S01]  /*0230*/  FADD R15, -R2.reuse, R15 ;  /* 0x0000000f020f7221 */ /* 0x040fe20000000100 */
[----:B------:R-:W-:Y:S01]  /*0240*/  FMUL R13, R13, 1.4426950216293334961 ;  /* 0x3fb8aa3b0d0d7820 */ /* 0x000fe20000400000 */
[----:B------:R-:W-:Y:S01]  /*0250*/  FSETP.GEU.AND P6, PT, R11, -126, PT ;  /* 0xc2fc00000b00780b */ /* 0x000fe20003fce000 */
[C---:B------:R-:W-:Y:S01]  /*0260*/  FADD R17, -R2.reuse, R17 ;  /* 0x0000001102117221 */ /* 0x040fe20000000100 */
[----:B------:R-:W-:Y:S02]  /*0270*/  FMUL R15, R15, 1.4426950216293334961 ;  /* 0x3fb8aa3b0f0f7820 */ /* 0x000fe40000400000 */
[----:B------:R-:W-:Y:S01]  /*0280*/  @!P4 FMUL R7, R7, 0.5 ;  /* 0x3f0000000707c820 */ /* 0x000fe20000400000 */
[----:B------:R-:W-:Y:S01]  /*0290*/  FSETP.GEU.AND P0, PT, R13, -126, PT ;  /* 0xc2fc00000d00780b */ /* 0x000fe20003f0e000 */
[----:B------:R-:W-:Y:S01]  /*02a0*/  FMUL R17, R17, 1.4426950216293334961 ;  /* 0x3fb8aa3b11117820 */ /* 0x000fe20000400000 */
[----:B------:R-:W-:Y:S01]  /*02b0*/  FADD R19, -R2, R19 ;  /* 0x0000001302137221 */ /* 0x000fe20000000100 */
[----:B------:R-:W-:-:S02]  /*02c0*/  FSETP.GEU.AND P1, PT, R15, -126, PT ;  /* 0xc2fc00000f00780b */ /* 0x000fc40003f2e000 */
[----:B------:R-:W1:Y:S01]  /*02d0*/  MUFU.EX2 R7, R7 ;  /* 0x0000000700077308 */ /* 0x000e620000000800 */
[----:B------:R-:W-:Y:S01]  /*02e0*/  @!P5 FMUL R9, R9, 0.5 ;  /* 0x3f0000000909d820 */ /* 0x000fe20000400000 */
[----:B------:R-:W-:Y:S01]  /*02f0*/  FSETP.GEU.AND P2, PT, R17, -126, PT ;  /* 0xc2fc00001100780b */ /* 0x000fe20003f4e000 */
[----:B------:R-:W-:Y:S01]  /*0300*/  @!P6 FMUL R11, R11, 0.5 ;  /* 0x3f0000000b0be820 */ /* 0x000fe20000400000 */
[----:B------:R-:W-:Y:S01]  /*0310*/  FMUL R19, R19, 1.4426950216293334961 ;  /* 0x3fb8aa3b13137820 */ /* 0x000fe20000400000 */
[C---:B------:R-:W-:Y:S01]  /*0320*/  FADD R21, -R2.reuse, R21 ;  /* 0x0000001502157221 */ /* 0x040fe20000000100 */
[C---:B------:R-:W-:Y:S02]  /*0330*/  FADD R23, -R2.reuse, R23 ;  /* 0x0000001702177221 */ /* 0x040fe40000000100 */
[----:B0-----:R-:W0:Y:S01]  /*0340*/  MUFU.EX2 R4, R9 ;  /* 0x0000000900047308 */ /* 0x001e220000000800 */
[----:B------:R-:W-:Y:S01]  /*0350*/  @!P0 FMUL R13, R13, 0.5 ;  /* 0x3f0000000d0d8820 */ /* 0x000fe20000400000 */
[----:B------:R-:W-:Y:S01]  /*0360*/  FMUL R21, R21, 1.4426950216293334961 ;  /* 0x3fb8aa3b15157820 */ /* 0x000fe20000400000 */
[----:B------:R-:W-:Y:S01]  /*0370*/  @!P1 FMUL R15, R15, 0.5 ;  /* 0x3f0000000f0f9820 */ /* 0x000fe20000400000 */
[----:B------:R-:W-:Y:S01]  /*0380*/  FSETP.GEU.AND P3, PT, R19, -126, PT ;  /* 0xc2fc00001300780b */ /* 0x000fe20003f6e000 */
[----:B------:R-:W-:Y:S01]  /*0390*/  FMUL R23, R23, 1.4426950216293334961 ;  /* 0x3fb8aa3b17177820 */ /* 0x000fe20000400000 */
[C---:B------:R-:W-:Y:S01]  /*03a0*/  FADD R25, -R2.reuse, R25 ;  /* 0x0000001902197221 */ /* 0x040fe20000000100 */
[----:B------:R-:W-:Y:S01]  /*03b0*/  @!P2 FMUL R17, R17, 0.5 ;  /* 0x3f0000001111a820 */ /* 0x000fe20000400000 */
[----:B------:R-:W2:Y:S01]  /*03c0*/  MUFU.EX2 R6, R11 ;  /* 0x0000000b00067308 */ /* 0x000ea20000000800 */
[----:B-1----:R-:W-:Y:S01]  /*03d0*/  @!P4 FMUL R7, R7, R7 ;  /* 0x000000070707c220 */ /* 0x002fe20000400000 */
[----:B------:R-:W-:Y:S01]  /*03e0*/  FSETP.GEU.AND P4, PT, R21, -126, PT ;  /* 0xc2fc00001500780b */ /* 0x000fe20003f8e000 */
[C---:B------:R-:W-:Y:S01]  /*03f0*/  FADD R3, -R2.reuse, R3 ;  /* 0x0000000302037221 */ /* 0x040fe20000000100 */
[----:B------:R-:W-:Y:S01]  /*0400*/  FMUL R25, R25, 1.4426950216293334961 ;  /* 0x3fb8aa3b19197820 */ /* 0x000fe20000400000 */
[----:B------:R-:W-:Y:S01]  /*0410*/  FADD R27, -R2, R27 ;  /* 0x0000001b021b7221 */ /* 0x000fe20000000100 */
[----:B------:R-:W-:Y:S01]  /*0420*/  FADD R7, RZ, R7 ;  /* 0x00000007ff077221 */ /* 0x000fe20000000000 */
[----:B------:R-:W-:Y:S01]  /*0430*/  FMUL R5, R3, 1.4426950216293334961 ;  /* 0x3fb8aa3b03057820 */ /* 0x000fe20000400000 */
[----:B------:R-:W1:Y:S01]  /*0440*/  MUFU.EX2 R8, R13 ;  /* 0x0000000d00087308 */ /* 0x000e620000000800 */
[----:B0-----:R-:W-:Y:S01]  /*0450*/  @!P5 FMUL R4, R4, R4 ;  /* 0x000000040404d220 */ /* 0x001fe20000400000 */
[----:B------:R-:W-:Y:S01]  /*0460*/  FSETP.GEU.AND P5, PT, R23, -126, PT ;  /* 0xc2fc00001700780b */ /* 0x000fe20003fae000 */
[----:B------:R-:W-:Y:S01]  /*0470*/  @!P3 FMUL R19, R19, 0.5 ;  /* 0x3f0000001313b820 */ /* 0x000fe20000400000 */
[----:B------:R-:W-:Y:S01]  /*0480*/  FMUL R27, R27, 1.4426950216293334961 ;  /* 0x3fb8aa3b1b1b7820 */ /* 0x000fe20000400000 */
[----:B------:R-:W-:Y:S01]  /*0490*/  FADD R29, -R2, R29 ;  /* 0x0000001d021d7221 */ /* 0x000fe20000000100 */
[----:B------:R-:W-:Y:S01]  /*04a0*/  FADD R7, R7, R4 ;  /* 0x0000000407077221 */ /* 0x000fe20000000000 */
[----:B------:R-:W-:Y:S01]  /*04b0*/  @!P4 FMUL R21, R21, 0.5 ;  /* 0x3f0000001515c820 */ /* 0x000fe20000400000 */
[----:B------:R-:W0:Y:S01]  /*04c0*/  MUFU.EX2 R10, R15 ;  /* 0x0000000f000a7308 */ /* 0x000e220000000800 */
[----:B--2---:R-:W-:Y:S01]  /*04d0*/  @!P6 FMUL R6, R6, R6 ;  /* 0x000000060606e220 */ /* 0x004fe20000400000 */
[----:B------:R-:W-:Y:S01]  /*04e0*/  FSETP.GEU.AND P6, PT, R25, -126, PT ;  /* 0xc2fc00001900780b */ /* 0x000fe20003fce000 */
[----:B------:R-:W-:Y:S01]  /*04f0*/  FMUL R29, R29, 1.4426950216293334961 ;  /* 0x3fb8aa3b1d1d7820 */ /* 0x000fe20000400000 */
[----:B------:R-:W2:Y:S01]  /*0500*/  LDC.64 R2, c[0x0][0x388] ;  /* 0x0000e200ff027b82 */ /* 0x000ea20000000a00 */
[----:B------:R-:W-:-:S02]  /*0510*/  FADD R7, R7, R6 ;  /* 0x0000000607077221 */ /* 0x000fc40000000000 */
[----:B------:R-:W-:Y:S01]  /*0520*/  @!P5 FMUL R23, R23, 0.5 ;  /* 0x3f0000001717d820 */ /* 0x000fe20000400000 */
[----:B------:R-:W3:Y:S01]  /*0530*/  MUFU.EX2 R12, R17 ;  /* 0x00000011000c7308 */ /* 0x000ee20000000800 */
[----:B-1----:R-:W-:Y:S01]  /*0540*/  @!P0 FMUL R8, R8, R8 ;  /* 0x0000000808088220 */ /* 0x002fe20000400000 */
[----:B------:R-:W-:-:S03]  /*0550*/  FSETP.GEU.AND P0, PT, R5, -126, PT ;  /* 0xc2fc00000500780b */ /* 0x000fc60003f0e000 */
[----:B------:R-:W-:Y:S02]  /*0560*/  FADD R7, R7, R8 ;  /* 0x0000000807077221 */ /* 0x000fe40000000000 */
[----:B------:R-:W-:Y:S01]  /*0570*/  @!P6 FMUL R25, R25, 0.5 ;  /* 0x3f0000001919e820 */ /* 0x000fe20000400000 */
[----:B------:R-:W1:Y:S01]  /*0580*/  MUFU.EX2 R14, R19 ;  /* 0x00000013000e7308 */ /* 0x000e620000000800 */
[----:B0-----:R-:W-:Y:S01]  /*0590*/  @!P1 FMUL R10, R10, R10 ;  /* 0x0000000a0a0a9220 */ /* 0x001fe20000400000 */
[----:B------:R-:W-:-:S03]  /*05a0*/  FSETP.GEU.AND P1, PT, R27, -126, PT ;  /* 0xc2fc00001b00780b */ /* 0x000fc60003f2e000 */
[----:B------:R-:W-:Y:S02]  /*05b0*/  FADD R7, R7, R10 ;  /* 0x0000000a07077221 */ /* 0x000fe40000000000 */
[----:B------:R-:W-:Y:S01]  /*05c0*/  @!P0 FMUL R5, R5, 0.5 ;  /* 0x3f00000005058820 */ /* 0x000fe20000400000 */
[----:B------:R-:W0:Y:S01]  /*05d0*/  MUFU.EX2 R16, R21 ;  /* 0x0000001500107308 */ /* 0x000e220000000800 */
[----:B---3--:R-:W-:Y:S01]  /*05e0*/  @!P2 FMUL R12, R12, R12 ;  /* 0x0000000c0c0ca220 */ /* 0x008fe20000400000 */
[----:B------:R-:W-:Y:S01]  /*05f0*/  FSETP.GEU.AND P2, PT, R29, -126, PT ;  /* 0xc2fc00001d00780b */ /* 0x000fe20003f4e000 */
[----:B--2---:R-:W-:-:S04]  /*0600*/  IMAD.WIDE.U32 R2, R0, 0x4, R2 ;  /* 0x0000000400027825 */ /* 0x004fc800078e0002 */
[----:B------:R-:W-:Y:S01]  /*0610*/  FADD R7, R7, R12 ;  /* 0x0000000c07077221 */ /* 0x000fe20000000000 */
[----:B------:R-:W-:Y:S01]  /*0620*/  @!P1 FMUL R27, R27, 0.5 ;  /* 0x3f0000001b1b9820 */ /* 0x000fe20000400000 */
[----:B------:R-:W2:Y:S01]  /*0630*/  MUFU.EX2 R4, R23 ;  /* 0x0000001700047308 */ /* 0x000ea20000000800 */
[----:B-1----:R-:W-:-:S04]  /*0640*/  @!P3 FMUL R14, R14, R14 ;  /* 0x0000000e0e0eb220 */ /* 0x002fc80000400000 */
[----:B------:R-:W-:Y:S01]  /*0650*/  FADD R7, R7, R14 ;  /* 0x0000000e07077221 */ /* 0x000fe20000000000 */
[----:B------:R-:W-:Y:S02]  /*0660*/  @!P2 FMUL R29, R29, 0.5 ;  /* 0x3f0000001d1da820 */ /* 0x000fe40000400000 */
[----:B------:R-:W1:Y:S01]  /*0670*/  MUFU.EX2 R6, R25 ;  /* 0x0000001900067308 */ /* 0x000e620000000800 */
[----:B0-----:R-:W-:-:S04]  /*0680*/  @!P4 FMUL R16, R16, R16 ;  /* 0x000000101010c220 */ /* 0x001fc80000400000 */
[----:B------:R-:W-:-:S03]  /*0690*/  FADD R7, R7, R16 ;  /* 0x0000001007077221 */ /* 0x000fc60000000000 */
[----:B------:R-:W0:Y:S01]  /*06a0*/  MUFU.EX2 R8, R5 ;  /* 0x0000000500087308 */ /* 0x000e220000000800 */
[----:B--2---:R-:W-:-:S04]  /*06b0*/  @!P5 FMUL R4, R4, R4 ;  /* 0x000000040404d220 */ /* 0x004fc80000400000 */
[----:B------:R-:W-:-:S03]  /*06c0*/  FADD R7, R7, R4 ;  /* 0x0000000407077221 */ /* 0x000fc60000000000 */
[----:B------:R-:W2:Y:S01]  /*06d0*/  MUFU.EX2 R10, R27 ;  /* 0x0000001b000a7308 */ /* 0x000ea20000000800 */
[----:B-1----:R-:W-:-:S04]  /*06e0*/  @!P6 FMUL R6, R6, R6 ;  /* 0x000000060606e220 */ /* 0x002fc80000400000 */
[----:B------:R-:W-:-:S03]  /*06f0*/  FADD R7, R7, R6 ;  /* 0x0000000607077221 */ /* 0x000fc60000000000 */
[----:B------:R-:W1:Y:S01]  /*0700*/  MUFU.EX2 R12, R29 ;  /* 0x0000001d000c7308 */ /* 0x000e620000000800 */
[----:B0-----:R-:W-:-:S04]  /*0710*/  @!P0 FMUL R8, R8, R8 ;  /* 0x0000000808088220 */ /* 0x001fc80000400000 */
[----:B------:R-:W-:Y:S01]  /*0720*/  FADD R7, R7, R8 ;  /* 0x0000000807077221 */ /* 0x000fe20000000000 */
[----:B--2---:R-:W-:-:S04]  /*0730*/  @!P1 FMUL R10, R10, R10 ;  /* 0x0000000a0a0a9220 */ /* 0x004fc80000400000 */
[----:B------:R-:W-:Y:S01]  /*0740*/  FADD R7, R7, R10 ;  /* 0x0000000a07077221 */ /* 0x000fe20000000000 */
[----:B-1----:R-:W-:-:S04]  /*0750*/  @!P2 FMUL R12, R12, R12 ;  /* 0x0000000c0c0ca220 */ /* 0x002fc80000400000 */
[----:B------:R-:W-:-:S05]  /*0760*/  FADD R7, R7, R12 ;  /* 0x0000000c07077221 */ /* 0x000fca0000000000 */
[----:B------:R-:W-:Y:S01]  /*0770*/  STG.E desc[UR4][R2.64], R7 ;  /* 0x0000000702007986 */ /* 0x000fe2000c101904 */
[----:B------:R-:W-:Y:S05]  /*0780*/  EXIT ;  /* 0x000000000000794d */ /* 0x000fea0003800000 */
.L_x_0:
[----:B------:R-:W-:-:S00]  /*0790*/  BRA `(.L_x_0) ;  /* 0xfffffffc00fc7947 */ /* 0x000fc0000383ffff */
[----:B------:R-:W-:-:S00]  /*07a0*/  NOP ;  /* 0x0000000000007918 */ /* 0x000fc00000000000 */
        /* <DEDUP_REMOVED lines=13> */
.L_x_3:


//--------------------- .text.default_function_kernel --------------------------
	.section	.text.default_function_kernel,"ax",@progbits
	.align	128
        .global         default_function_kernel
        .type           default_function_kernel,@function
        .size           default_function_kernel,(.L_x_4 - default_function_kernel)
        .other          default_function_kernel,@"STO_CUDA_ENTRY STV_DEFAULT"
default_function_kernel:
.text.default_function_kernel:
[----:B------:R-:W-:Y:S01]  /*0000*/  LDC R1, c[0x0][0x37c] ;  /* 0x0000df00ff017b82 */ /* 0x000fe20000000800 */
[----:B------:R-:W0:Y:S07]  /*0010*/  S2R R6, SR_CTAID.X ;  /* 0x0000000000067919 */ /* 0x000e2e0000002500 */
[----:B------:R-:W1:Y:S01]  /*0020*/  LDC.64 R2, c[0x0][0x380] ;  /* 0x0000e000ff027b82 */ /* 0x000e620000000a00 */
[----:B------:R-:W2:Y:S01]  /*0030*/  LDCU.64 UR4, c[0x0][0x358] ;  /* 0x00006b00ff0477ac */ /* 0x000ea20008000a00 */
[----:B------:R-:W3:Y:S01]  /*0040*/  S2R R7, SR_TID.X ;  /* 0x0000000000077919 */ /* 0x000ee20000002100 */
[----:B0-----:R-:W-:Y:S01]  /*0050*/  IMAD.SHL.U32 R0, R6, 0x2, RZ ;  /* 0x0000000206007824 */ /* 0x001fe200078e00ff */
[----:B---3--:R-:W-:-:S04]  /*0060*/  SHF.R.U32.HI R5, RZ, 0x4, R7 ;  /* 0x00000004ff057819 */ /* 0x008fc80000011607 */
[----:B------:R-:W-:-:S04]  /*0070*/  LOP3.LUT R0, R0, R5, RZ, 0xfc, !PT ;  /* 0x0000000500007212 */ /* 0x000fc800078efcff */
[----:B------:R-:W-:Y:S01]  /*0080*/  ISETP.GT.U32.AND P0, PT, R0, 0x74, PT ;  /* 0x000000740000780c */ /* 0x000fe20003f04070 */
[----:B------:R-:W-:-:S05]  /*0090*/  IMAD.SHL.U32 R0, R6, 0x20, RZ ;  /* 0x0000002006007824 */ /* 0x000fca00078e00ff */
[----:B------:R-:W-:-:S05]  /*00a0*/  LOP3.LUT R5, R0, R7, RZ, 0xfc, !PT ;  /* 0x0000000700057212 */ /* 0x000fca00078efcff */
[----:B-1----:R-:W-:-:S04]  /*00b0*/  IMAD.WIDE.U32 R2, R5, 0x4, R2 ;  /* 0x0000000405027825 */ /* 0x002fc800078e0002 */
[----:B------:R-:W-:-:S05]  /*00c0*/  @!P0 IMAD.MOV.U32 R5, RZ, RZ, -0x800003 ;  /* 0xff7ffffdff058424 */ /* 0x000fca00078e00ff */
[----:B--2---:R0:W-:Y:S01]  /*00d0*/  @!P0 STG.E desc[UR4][R2.64], R5 ;  /* 0x0000000502008986 */ /* 0x0041e2000c101904 */
[----:B------:R-:W-:Y:S05]  /*00e0*/  @P0 EXIT ;  /* 0x000000000000094d */ /* 0x000fea0003800000 */
[----:B0-----:R-:W0:Y:S01]  /*00f0*/  LDC.64 R4, c[0x0][0x388] ;  /* 0x0000e200ff047b82 */ /* 0x001e220000000a00 */
[----:B------:R-:W-:Y:S01]  /*0100*/  IMAD R7, R6, 0x20, R7 ;  /* 0x0000002006077824 */ /* 0x000fe200078e0207 */
[----:B------:R-:W2:Y:S03]  /*0110*/  LDG.E R16, desc[UR4][R2.64] ;  /* 0x0000000402107981 */ /* 0x000ea6000c1e1900 */
[----:B------:R-:W-:-:S04]  /*0120*/  IMAD R7, R7, 0xd, RZ ;  /* 0x0000000d07077824 */ /* 0x000fc800078e02ff */
[----:B0-----:R-:W-:-:S05]  /*0130*/  IMAD.WIDE.U32 R4, R7, 0x4, R4 ;  /* 0x0000000407047825 */ /* 0x001fca00078e0004 */
[----:B------:R-:W2:Y:S04]  /*0140*/  LDG.E.CONSTANT R0, desc[UR4][R4.64] ;  /* 0x0000000404007981 */ /* 0x000ea8000c1e9900 */
[----:B------:R-:W2:Y:S04]  /*0150*/  LDG.E.CONSTANT R7, desc[UR4][R4.64+0x4] ;  /* 0x0000040404077981 */ /* 0x000ea8000c1e9900 */
[----:B------:R-:W3:Y:S04]  /*0160*/  LDG.E.CONSTANT R9, desc[UR4][R4.64+0x8] ;  /* 0x0000080404097981 */ /* 0x000ee8000c1e9900 */
[----:B------:R-:W3:Y:S04]  /*0170*/  LDG.E.CONSTANT R6, desc[UR4][R4.64+0xc] ;  /* 0x00000c0404067981 */ /* 0x000ee8000c1e9900 */
[----:B------:R-:W4:Y:S04]  /*0180*/  LDG.E.CONSTANT R11, desc[UR4][R4.64+0x10] ;  /* 0x00001004040b7981 */ /* 0x000f28000c1e9900 */
[----:B------:R-:W4:Y:S04]  /*0190*/  LDG.E.CONSTANT R8, desc[UR4][R4.64+0x14] ;  /* 0x0000140404087981 */ /* 0x000f28000c1e9900 */
[----:B------:R-:W5:Y:S04]  /*01a0*/  LDG.E.CONSTANT R13, desc[UR4][R4.64+0x18] ;  /* 0x00001804040d7981 */ /* 0x000f68000c1e9900 */
[----:B------:R-:W5:Y:S04]  /*01b0*/  LDG.E.CONSTANT R10, desc[UR4][R4.64+0x1c] ;  /* 0x00001c04040a7981 */ /* 0x000f68000c1e9900 */
[----:B------:R-:W5:Y:S04]  /*01c0*/  LDG.E.CONSTANT R15, desc[UR4][R4.64+0x20] ;  /* 0x00002004040f7981 */ /* 0x000f68000c1e9900 */
[----:B------:R-:W5:Y:S04]  /*01d0*/  LDG.E.CONSTANT R12, desc[UR4][R4.64+0x24] ;  /* 0x00002404040c7981 */ /* 0x000f68000c1e9900 */
[----:B------:R-:W5:Y:S04]  /*01e0*/  LDG.E.CONSTANT R17, desc[UR4][R4.64+0x28] ;  /* 0x0000280404117981 */ /* 0x000f68000c1e9900 */
[----:B------:R-:W5:Y:S04]  /*01f0*/  LDG.E.CONSTANT R14, desc[UR4][R4.64+0x2c] ;  /* 0x00002c04040e7981 */ /* 0x000f68000c1e9900 */
[----:B------:R-:W5:Y:S01]  /*0200*/  LDG.E.CONSTANT R19, desc[UR4][R4.64+0x30] ;  /* 0x0000300404137981 */ /* 0x000f62000c1e9900 */
[----:B--2---:R-:W-:-:S04]  /*0210*/  FMNMX3 R0, R16, R0, R7, !PT ;  /* 0x0000000010007276 */ /* 0x004fc80007800007 */
[----:B---3--:R-:W-:-:S04]  /*0220*/  FMNMX3 R0, R0, R9, R6, !PT ;  /* 0x0000000900007276 */ /* 0x008fc80007800006 */
[----:B----4-:R-:W-:-:S04]  /*0230*/  FMNMX3 R0, R0, R11, R8, !PT ;  /* 0x0000000b00007276 */ /* 0x010fc80007800008 */
[----:B-----5:R-:W-:-:S04]  /*0240*/  FMNMX3 R0, R0, R13, R10, !PT ;  /* 0x0000000d00007276 */ /* 0x020fc8000780000a */
[----:B------:R-:W-:-:S04]  /*0250*/  FMNMX3 R0, R0, R15, R12, !PT ;  /* 0x0000000f00007276 */ /* 0x000fc8000780000c */
[----:B------:R-:W-:-:S04]  /*0260*/  FMNMX3 R0, R0, R17, R14, !PT ;  /* 0x0000001100007276 */ /* 0x000fc8000780000e */
[----:B------:R-:W-:-:S05]  /*0270*/  FMNMX R19, R0, R19, !PT ;  /* 0x0000001300137209 */ /* 0x000fca0007800000 */
[----:B------:R-:W-:Y:S01]  /*0280*/  STG.E desc[UR4][R2.64], R19 ;  /* 0x0000001302007986 */ /* 0x000fe2000c101904 */
[----:B------:R-:W-:Y:S05]  /*0290*/  EXIT ;  /* 0x000000000000794d */ /* 0x000fea0003800000 */
.L_x_1:
        /* <DEDUP_REMOVED lines=14> */
.L_x_4:


//--------------------- .text.default_function_kernel_2 --------------------------
	.section	.text.default_function_kernel_2,"ax",@progbits
	.align	128
        .global         default_function_kernel_2
        .type           default_function_kernel_2,@function
        .size           default_function_kernel_2,(.L_x_5 - default_function_kernel_2)
        .other          default_function_kernel_2,@"STO_CUDA_ENTRY STV_DEFAULT"
default_function_kernel_2:
.text.default_function_kernel_2:
[----:B------:R-:W-:Y:S01]  /*0000*/  LDC R1, c[0x0][0x37c] ;  /* 0x0000df00ff017b82 */ /* 0x000fe20000000800 */
[----:B------:R-:W0:Y:S07]  /*0010*/  S2R R11, SR_TID.X ;  /* 0x00000000000b7919 */ /* 0x000e2e0000002100 */
[----:B------:R-:W1:Y:S02]  /*0020*/  S2UR UR6, SR_CTAID.X ;  /* 0x00000000000679c3 */ /* 0x000e640000002500 */
[----:B-1----:R-:W-:Y:S01]  /*0030*/  USHF.L.U32 UR4, UR6, 0x2, URZ ;  /* 0x0000000206047899 */ /* 0x002fe200080006ff */
[----:B0-----:R-:W-:-:S05]  /*0040*/  SHF.R.U32.HI R0, RZ, 0x4, R11 ;  /* 0x00000004ff007819 */ /* 0x001fca000001160b */
[----:B------:R-:W-:-:S04]  /*0050*/  LOP3.LUT R0, R0, UR4, RZ, 0xfc, !PT ;  /* 0x0000000400007c12 */ /* 0x000fc8000f8efcff */
[----:B------:R-:W-:-:S13]  /*0060*/  ISETP.GT.U32.AND P0, PT, R0, 0x5f0, PT ;  /* 0x000005f00000780c */ /* 0x000fda0003f04070 */
[----:B------:R-:W-:Y:S05]  /*0070*/  @P0 EXIT ;  /* 0x000000000000094d */ /* 0x000fea0003800000 */
[----:B------:R-:W0:Y:S01]  /*0080*/  LDC.64 R6, c[0x0][0x390] ;  /* 0x0000e400ff067b82 */ /* 0x000e220000000a00 */
[----:B------:R-:W-:-:S06]  /*0090*/  USHF.L.U32 UR4, UR6, 0x6, URZ ;  /* 0x0000000606047899 */ /* 0x000fcc00080006ff */
[----:B------:R-:W-:Y:S01]  /*00a0*/  LOP3.LUT R11, R11, UR4, RZ, 0xfc, !PT ;  /* 0x000000040b0b7c12 */ /* 0x000fe2000f8efcff */
[----:B------:R-:W1:Y:S04]  /*00b0*/  LDC.64 R2, c[0x0][0x398] ;  /* 0x0000e600ff027b82 */ /* 0x000e680000000a00 */
[----:B------:R-:W2:Y:S01]  /*00c0*/  LDCU.64 UR4, c[0x0][0x358] ;  /* 0x00006b00ff0477ac */ /* 0x000ea20008000a00 */
[----:B------:R-:W-:-:S03]  /*00d0*/  IMAD.HI.U32 R0, R11, 0x4ec4ec4f, RZ ;  /* 0x4ec4ec4f0b007827 */ /* 0x000fc600078e00ff */
[----:B------:R-:W3:Y:S02]  /*00e0*/  LDC.64 R4, c[0x0][0x380] ;  /* 0x0000e000ff047b82 */ /* 0x000ee40000000a00 */
[----:B------:R-:W-:-:S05]  /*00f0*/  SHF.R.U32.HI R9, RZ, 0x2, R0 ;  /* 0x00000002ff097819 */ /* 0x000fca0000011600 */
[----:B0-----:R-:W-:-:S05]  /*0100*/  IMAD.WIDE.U32 R6, R9, 0x4, R6 ;  /* 0x0000000409067825 */ /* 0x001fca00078e0006 */
[----:B--2---:R0:W2:Y:S01]  /*0110*/  LDG.E.CONSTANT R10, desc[UR4][R6.64] ;  /* 0x00000004060a7981 */ /* 0x0040a2000c1e9900 */
[----:B-1----:R-:W-:-:S06]  /*0120*/  IMAD.WIDE.U32 R2, R11, 0x4, R2 ;  /* 0x000000040b027825 */ /* 0x002fcc00078e0002 */
[----:B------:R-:W4:Y:S01]  /*0130*/  LDG.E.CONSTANT R2, desc[UR4][R2.64] ;  /* 0x0000000402027981 */ /* 0x000f22000c1e9900 */
[----:B---3--:R-:W-:Y:S02]  /*0140*/  IMAD.WIDE.U32 R4, R9, 0x4, R4 ;  /* 0x0000000409047825 */ /* 0x008fe400078e0004 */
[----:B------:R-:W0:Y:S04]  /*0150*/  LDC.64 R8, c[0x0][0x388] ;  /* 0x0000e200ff087b82 */ /* 0x000e280000000a00 */
[----:B------:R-:W4:Y:S01]  /*0160*/  LDG.E.CONSTANT R5, desc[UR4][R4.64] ;  /* 0x0000000404057981 */ /* 0x000f22000c1e9900 */
[----:B0-----:R-:W-:Y:S01]  /*0170*/  IMAD.WIDE.U32 R6, R11, 0x4, R8 ;  /* 0x000000040b067825 */ /* 0x001fe200078e0008 */
[----:B--2---:R-:W-:-:S13]  /*0180*/  FSETP.GEU.AND P0, PT, |R10|, 1.175494350822287508e-38, PT ;  /* 0x008000000a00780b */ /* 0x004fda0003f0e200 */
[----:B------:R-:W-:-:S04]  /*0190*/  @!P0 FMUL R10, R10, 16777216 ;  /* 0x4b8000000a0a8820 */ /* 0x000fc80000400000 */
[----:B------:R-:W0:Y:S01]  /*01a0*/  MUFU.LG2 R13, R10 ;  /* 0x0000000a000d7308 */ /* 0x000e220000000c00 */
[----:B----4-:R-:W-:Y:S01]  /*01b0*/  FADD R0, R2, -R5 ;  /* 0x8000000502007221 */ /* 0x010fe20000000000 */
[----:B0-----:R-:W-:-:S04]  /*01c0*/  @!P0 FADD R13, R13, -24 ;  /* 0xc1c000000d0d8421 */ /* 0x001fc80000000000 */
[----:B------:R-:W-:-:S05]  /*01d0*/  FFMA R13, R13, -0.69314718246459960938, R0 ;  /* 0xbf3172180d0d7823 */ /* 0x000fca0000000000 */
[----:B------:R-:W-:Y:S01]  /*01e0*/  STG.E desc[UR4][R6.64], R13 ;  /* 0x0000000d06007986 */ /* 0x000fe2000c101904 */
[----:B------:R-:W-:Y:S05]  /*01f0*/  EXIT ;  /* 0x000000000000794d */ /* 0x000fea0003800000 */
.L_x_2:
        /* <DEDUP_REMOVED lines=16> */
.L_x_5:


//--------------------- .nv.shared.reserved.0     --------------------------
	.section	.nv.shared.reserved.0,"aw",@nobits
	.weak		__nv_reservedSMEM_offset_0_alias
	.size		__nv_reservedSMEM_offset_0_alias, 0, 64
	.other		__nv_reservedSMEM_offset_0_alias,@"STO_CUDA_RESERVED_SHARED STV_DEFAULT"
__nv_reservedSMEM_offset_0_alias:
	.zero		0
	.zero		64


//--------------------- .nv.constant0.default_function_kernel_1 --------------------------
	.section	.nv.constant0.default_function_kernel_1,"a",@progbits
	.sectionflags	@""
	.align	4
.nv.constant0.default_function_kernel_1:
	.zero		920


//--------------------- .nv.constant0.default_function_kernel --------------------------
	.section	.nv.constant0.default_function_kernel,"a",@progbits
	.sectionflags	@""
	.align	4
.nv.constant0.default_function_kernel:
	.zero		912


//--------------------- .nv.constant0.default_function_kernel_2 --------------------------
	.section	.nv.constant0.default_function_kernel_2,"a",@progbits
	.sectionflags	@""
	.align	4
.nv.constant0.default_function_kernel_2:
	.zero		928


//--------------------- SYMBOLS --------------------------

	.type		.nv.reservedSmem.offset0,@object
	.size		.nv.reservedSmem.offset0,0x4
